	.headerflags	@"EF_CUDA_TEXMODE_UNIFIED EF_CUDA_64BIT_ADDRESS EF_CUDA_ACCELERATORS EF_CUDA_SM90 EF_CUDA_VIRTUAL_SM(EF_CUDA_SM90)"
	.elftype	@"ET_EXEC"


//--------------------- .nv.info                  --------------------------
	.section	.nv.info,"",@"SHT_CUDA_INFO"
	.align	4


	//----- nvinfo : EIATTR_REGCOUNT
	.align		4
        /*0000*/ 	.byte	0x04, 0x2f
        /*0002*/ 	.short	(.L_1 - .L_0)
	.align		4
.L_0:
        /*0004*/ 	.word	index@(triton_poi_fused_add_3)
        /*0008*/ 	.word	0x00000016


	//----- nvinfo : EIATTR_MIN_STACK_SIZE
	.align		4
.L_1:
        /*000c*/ 	.byte	0x04, 0x12
        /*000e*/ 	.short	(.L_3 - .L_2)
	.align		4
.L_2:
        /*0010*/ 	.word	index@(triton_poi_fused_add_3)
        /*0014*/ 	.word	0x00000000


	//----- nvinfo : EIATTR_FRAME_SIZE
	.align		4
.L_3:
        /*0018*/ 	.byte	0x04, 0x11
        /*001a*/ 	.short	(.L_5 - .L_4)
	.align		4
.L_4:
        /*001c*/ 	.word	index@(triton_poi_fused_add_3)
        /*0020*/ 	.word	0x00000000


	//----- nvinfo : EIATTR_MIN_STACK_SIZE
	.align		4
.L_5:
        /*0024*/ 	.byte	0x04, 0x12
        /*0026*/ 	.short	(.L_7 - .L_6)
	.align		4
.L_6:
        /*0028*/ 	.word	index@(triton_poi_fused_add_3)
        /*002c*/ 	.word	0x00000000
.L_7:


//--------------------- .nv.info.triton_poi_fused_add_3 --------------------------
	.section	.nv.info.triton_poi_fused_add_3,"",@"SHT_CUDA_INFO"
	.sectionflags	@""
	.align	4


	//----- nvinfo : EIATTR_CUDA_API_VERSION
	.align		4
        /*0000*/ 	.byte	0x04, 0x37
        /*0002*/ 	.short	(.L_9 - .L_8)
.L_8:
        /*0004*/ 	.word	0x0000007c


	//----- nvinfo : EIATTR_KPARAM_INFO
	.align		4
.L_9:
        /*0008*/ 	.byte	0x04, 0x17
        /*000a*/ 	.short	(.L_11 - .L_10)
.L_10:
        /*000c*/ 	.word	0x00000000
        /*0010*/ 	.short	0x0004
        /*0012*/ 	.short	0x0020
        /*0014*/ 	.byte	0x00, 0xf0, 0x11, 0x00


	//----- nvinfo : EIATTR_KPARAM_INFO
	.align		4
.L_11:
        /*0018*/ 	.byte	0x04, 0x17
        /*001a*/ 	.short	(.L_13 - .L_12)
.L_12:
        /*001c*/ 	.word	0x00000000
        /*0020*/ 	.short	0x0003
        /*0022*/ 	.short	0x0018
        /*0024*/ 	.byte	0x00, 0xf4, 0x21, 0x00


	//----- nvinfo : EIATTR_KPARAM_INFO
	.align		4
.L_13:
        /*0028*/ 	.byte	0x04, 0x17
        /*002a*/ 	.short	(.L_15 - .L_14)
.L_14:
        /*002c*/ 	.word	0x00000000
        /*0030*/ 	.short	0x0002
        /*0032*/ 	.short	0x0010
        /*0034*/ 	.byte	0x00, 0xf4, 0x21, 0x00


	//----- nvinfo : EIATTR_KPARAM_INFO
	.align		4
.L_15:
        /*0038*/ 	.byte	0x04, 0x17
        /*003a*/ 	.short	(.L_17 - .L_16)
.L_16:
        /*003c*/ 	.word	0x00000000
        /*0040*/ 	.short	0x0001
        /*0042*/ 	.short	0x0008
        /*0044*/ 	.byte	0x00, 0xf4, 0x21, 0x00


	//----- nvinfo : EIATTR_KPARAM_INFO
	.align		4
.L_17:
        /*0048*/ 	.byte	0x04, 0x17
        /*004a*/ 	.short	(.L_19 - .L_18)
.L_18:
        /*004c*/ 	.word	0x00000000
        /*0050*/ 	.short	0x0000
        /*0052*/ 	.short	0x0000
        /*0054*/ 	.byte	0x00, 0xf4, 0x21, 0x00


	//----- nvinfo : EIATTR_SPARSE_MMA_MASK
	.align		4
.L_19:
        /*0058*/ 	.byte	0x03, 0x50
        /*005a*/ 	.short	0x0000


	//----- nvinfo : EIATTR_MAXREG_COUNT
	.align		4
        /*005c*/ 	.byte	0x03, 0x1b
        /*005e*/ 	.short	0x00ff


	//----- nvinfo : EIATTR_EXIT_INSTR_OFFSETS
	.align		4
        /*0060*/ 	.byte	0x04, 0x1c
        /*0062*/ 	.short	(.L_21 - .L_20)


	//   ....[0]....
.L_20:
        /*0064*/ 	.word	0x00000230


	//   ....[1]....
        /*0068*/ 	.word	0x00000250


	//----- nvinfo : EIATTR_REQNTID
	.align		4
.L_21:
        /*006c*/ 	.byte	0x04, 0x10
        /*006e*/ 	.short	(.L_23 - .L_22)
.L_22:
        /*0070*/ 	.word	0x00000080
        /*0074*/ 	.word	0x00000001
        /*0078*/ 	.word	0x00000001


	//----- nvinfo : EIATTR_CBANK_PARAM_SIZE
	.align		4
.L_23:
        /*007c*/ 	.byte	0x03, 0x19
        /*007e*/ 	.short	0x0024


	//----- nvinfo : EIATTR_PARAM_CBANK
	.align		4
        /*0080*/ 	.byte	0x04, 0x0a
        /*0082*/ 	.short	(.L_25 - .L_24)
	.align		4
.L_24:
        /*0084*/ 	.word	index@(.nv.constant0.triton_poi_fused_add_3)
        /*0088*/ 	.short	0x0210
        /*008a*/ 	.short	0x0024


	//----- nvinfo : EIATTR_SW_WAR
	.align		4
.L_25:
        /*008c*/ 	.byte	0x04, 0x36
        /*008e*/ 	.short	(.L_27 - .L_26)
.L_26:
        /*0090*/ 	.word	0x00000008
.L_27:


//--------------------- .nv.callgraph             --------------------------
	.section	.nv.callgraph,"",@"SHT_CUDA_CALLGRAPH"
	.align	4
	.sectionentsize	8
	.align		4
        /*0000*/ 	.word	0x00000000
	.align		4
        /*0004*/ 	.word	0xffffffff
	.align		4
        /*0008*/ 	.word	0x00000000
	.align		4
        /*000c*/ 	.word	0xfffffffe
	.align		4
        /*0010*/ 	.word	0x00000000
	.align		4
        /*0014*/ 	.word	0xfffffffd
	.align		4
        /*0018*/ 	.word	0x00000000
	.align		4
        /*001c*/ 	.word	0xfffffffc


//--------------------- .text.triton_poi_fused_add_3 --------------------------
	.section	.text.triton_poi_fused_add_3,"ax",@progbits
	.align	128
        .global         triton_poi_fused_add_3
        .type           triton_poi_fused_add_3,@function
        .size           triton_poi_fused_add_3,(.L_x_1 - triton_poi_fused_add_3)
        .other          triton_poi_fused_add_3,@"STO_CUDA_ENTRY STV_DEFAULT"
triton_poi_fused_add_3:
.text.triton_poi_fused_add_3:
[----:B------:R-:W0:Y:S01]  /*0000*/  LDC R1, c[0x0][0x28] ;  /* 0x00000a00ff017b82 */ /* 0x000e220000000800 */
[----:B------:R-:W1:Y:S07]  /*0010*/  S2R R0, SR_TID.X ;  /* 0x0000000000007919 */ /* 0x000e6e0000002100 */
[----:B------:R-:W2:Y:S01]  /*0020*/  LDC.64 R2, c[0x0][0x220] ;  /* 0x00008800ff027b82 */ /* 0x000ea20000000a00 */
[----:B------:R-:W-:Y:S02]  /*0030*/  CS2R R14, SRZ ;  /* 0x00000000000e7805 */ /* 0x000fe4000001ff00 */
[----:B------:R-:W-:Y:S01]  /*0040*/  CS2R R16, SRZ ;  /* 0x0000000000107805 */ /* 0x000fe2000001ff00 */
[----:B------:R-:W3:Y:S01]  /*0050*/  S2R R11, SR_CTAID.X ;  /* 0x00000000000b7919 */ /* 0x000ee20000002500 */
[----:B------:R-:W-:-:S03]  /*0060*/  ULDC.64 UR4, c[0x0][0x208] ;  /* 0x0000820000047ab9 */ /* 0x000fc60000000a00 */
[----:B------:R-:W4:Y:S08]  /*0070*/  LDC.64 R6, c[0x0][0x218] ;  /* 0x00008600ff067b82 */ /* 0x000f300000000a00 */
[----:B------:R-:W5:Y:S08]  /*0080*/  LDC.64 R8, c[0x0][0x228] ;  /* 0x00008a00ff087b82 */ /* 0x000f700000000a00 */
[----:B------:R-:W4:Y:S01]  /*0090*/  LDC.64 R4, c[0x0][0x210] ;  /* 0x00008400ff047b82 */ /* 0x000f220000000a00 */
[----:B-1----:R-:W-:-:S04]  /*00a0*/  SHF.L.U32 R0, R0, 0x1, RZ ;  /* 0x0000000100007819 */ /* 0x002fc800000006ff */
[----:B------:R-:W-:Y:S02]  /*00b0*/  LOP3.LUT R0, R0, 0xfe, RZ, 0xc0, !PT ;  /* 0x000000fe00007812 */ /* 0x000fe400078ec0ff */
[----:B---3--:R-:W-:Y:S02]  /*00c0*/  SHF.R.S32.HI R10, RZ, 0x17, R11 ;  /* 0x00000017ff0a7819 */ /* 0x008fe4000001140b */
[----:B------:R-:W-:Y:S02]  /*00d0*/  LEA R11, R11, R0, 0x8 ;  /* 0x000000000b0b7211 */ /* 0x000fe400078e40ff */
[----:B------:R-:W-:Y:S02]  /*00e0*/  SGXT R0, R10, 0x1 ;  /* 0x000000010a00781a */ /* 0x000fe40000000200 */
[C---:B------:R-:W-:Y:S01]  /*00f0*/  ISETP.GE.AND P0, PT, R11.reuse, 0x100, PT ;  /* 0x000001000b00780c */ /* 0x040fe20003f06270 */
[----:B--2---:R-:W-:Y:S01]  /*0100*/  IMAD.WIDE R2, R11, 0x4, R2 ;  /* 0x000000040b027825 */ /* 0x004fe200078e0202 */
[----:B------:R-:W-:-:S03]  /*0110*/  LEA.HI R0, R0, R11, RZ, 0x2 ;  /* 0x0000000b00007211 */ /* 0x000fc600078f10ff */
[----:B0---4-:R-:W-:Y:S01]  /*0120*/  IMAD.WIDE R4, R11, 0x4, R4 ;  /* 0x000000040b047825 */ /* 0x011fe200078e0204 */
[----:B------:R-:W-:-:S04]  /*0130*/  LOP3.LUT R0, R0, 0xfffffffc, RZ, 0xc0, !PT ;  /* 0xfffffffc00007812 */ /* 0x000fc800078ec0ff */
[----:B------:R-:W-:Y:S02]  /*0140*/  IADD3 R13, R11, -R0, RZ ;  /* 0x800000000b0d7210 */ /* 0x000fe40007ffe0ff */
[----:B------:R-:W-:Y:S01]  /*0150*/  CS2R R10, SRZ ;  /* 0x00000000000a7805 */ /* 0x000fe2000001ff00 */
[----:B------:R-:W2:Y:S02]  /*0160*/  @!P0 LDG.E.64 R14, desc[UR4][R2.64] ;  /* 0x00000004020e8981 */ /* 0x000ea4000c1e1b00 */
[----:B------:R-:W-:-:S03]  /*0170*/  IMAD.WIDE R6, R13, 0x4, R6 ;  /* 0x000000040d067825 */ /* 0x000fc600078e0206 */
[----:B------:R-:W3:Y:S01]  /*0180*/  @!P0 LDG.E.64 R10, desc[UR4][R4.64] ;  /* 0x00000004040a8981 */ /* 0x000ee2000c1e1b00 */
[----:B-----5:R-:W-:Y:S01]  /*0190*/  IMAD.WIDE R8, R13, 0x4, R8 ;  /* 0x000000040d087825 */ /* 0x020fe200078e0208 */
[----:B------:R-:W-:-:S04]  /*01a0*/  CS2R R12, SRZ ;  /* 0x00000000000c7805 */ /* 0x000fc8000001ff00 */
[----:B------:R-:W2:Y:S04]  /*01b0*/  @!P0 LDG.E.EL.64 R16, desc[UR4][R8.64] ;  /* 0x0000000408108981 */ /* 0x000ea8000c2e1b00 */
[----:B------:R-:W3:Y:S01]  /*01c0*/  @!P0 LDG.E.EL.64 R12, desc[UR4][R6.64] ;  /* 0x00000004060c8981 */ /* 0x000ee2000c2e1b00 */
[----:B--2---:R-:W-:Y:S01]  /*01d0*/  FADD R19, R16, R14 ;  /* 0x0000000e10137221 */ /* 0x004fe20000000000 */
[----:B------:R-:W-:Y:S01]  /*01e0*/  FADD R0, R17, R15 ;  /* 0x0000000f11007221 */ /* 0x000fe20000000000 */
[----:B---3--:R-:W-:Y:S01]  /*01f0*/  FADD R10, R12, R10 ;  /* 0x0000000a0c0a7221 */ /* 0x008fe20000000000 */
[----:B------:R-:W-:-:S03]  /*0200*/  FADD R11, R13, R11 ;  /* 0x0000000b0d0b7221 */ /* 0x000fc60000000000 */
[----:B------:R-:W-:Y:S01]  /*0210*/  FADD R10, R10, R19 ;  /* 0x000000130a0a7221 */ /* 0x000fe20000000000 */
[----:B------:R-:W-:Y:S01]  /*0220*/  FADD R11, R11, R0 ;  /* 0x000000000b0b7221 */ /* 0x000fe20000000000 */
[----:B------:R-:W-:Y:S06]  /*0230*/  @P0 EXIT ;  /* 0x000000000000094d */ /* 0x000fec0003800000 */
[----:B------:R-:W-:Y:S01]  /*0240*/  STG.E.64 desc[UR4][R4.64], R10 ;  /* 0x0000000a04007986 */ /* 0x000fe2000c101b04 */
[----:B------:R-:W-:Y:S05]  /*0250*/  EXIT ;  /* 0x000000000000794d */ /* 0x000fea0003800000 */
.L_x_0:
[----:B------:R-:W-:-:S00]  /*0260*/  BRA `(.L_x_0) ;  /* 0xfffffffc00fc7947 */ /* 0x000fc0000383ffff */
[----:B------:R-:W-:-:S00]  /*0270*/  NOP ;  /* 0x0000000000007918 */ /* 0x000fc00000000000 */
        /* <DEDUP_REMOVED lines=8> */
.L_x_1:


//--------------------- .nv.constant0.triton_poi_fused_add_3 --------------------------
	.section	.nv.constant0.triton_poi_fused_add_3,"a",@progbits
	.sectionflags	@""
	.align	4
.nv.constant0.triton_poi_fused_add_3:
	.zero		564
